//
// Generated by NVIDIA NVVM Compiler
//
// Compiler Build ID: CL-36424714
// Cuda compilation tools, release 13.0, V13.0.88
// Based on NVVM 20.0.0
//

.version 9.0
.target sm_100
.address_size 64

	// .globl	_Z6tc_mmaP6__halfS0_PfS1_

.visible .entry _Z6tc_mmaP6__halfS0_PfS1_(
	.param .u64 .ptr .align 1 _Z6tc_mmaP6__halfS0_PfS1__param_0,
	.param .u64 .ptr .align 1 _Z6tc_mmaP6__halfS0_PfS1__param_1,
	.param .u64 .ptr .align 1 _Z6tc_mmaP6__halfS0_PfS1__param_2,
	.param .u64 .ptr .align 1 _Z6tc_mmaP6__halfS0_PfS1__param_3
)
{
	.reg .b32 	%r<28>;
	.reg .b32 	%f<9>;
	.reg .b64 	%rd<17>;

	ld.param.u64 	%rd1, [_Z6tc_mmaP6__halfS0_PfS1__param_0];
	ld.param.u64 	%rd2, [_Z6tc_mmaP6__halfS0_PfS1__param_1];
	ld.param.u64 	%rd3, [_Z6tc_mmaP6__halfS0_PfS1__param_2];
	ld.param.u64 	%rd4, [_Z6tc_mmaP6__halfS0_PfS1__param_3];
	cvta.to.global.u64 	%rd5, %rd2;
	cvta.to.global.u64 	%rd6, %rd3;
	mov.u32 	%r7, %tid.x;
	shl.b32 	%r8, %r7, 3;
	cvta.to.global.u64 	%rd7, %rd1;
	shl.b32 	%r9, %r7, 4;
	cvt.u64.u32 	%rd8, %r9;
	and.b64  	%rd9, %rd8, 496;
	add.s64 	%rd10, %rd7, %rd9;
	ld.global.u16 	%r10, [%rd10];
	ld.global.u16 	%r11, [%rd10+4];
	ld.global.u16 	%r12, [%rd10+8];
	ld.global.u16 	%r13, [%rd10+12];
	cvt.u64.u32 	%rd11, %r8;
	and.b64  	%rd12, %rd11, 248;
	add.s64 	%rd13, %rd5, %rd12;
	ld.global.u16 	%r14, [%rd13];
	ld.global.u16 	%r15, [%rd13+4];
	add.s64 	%rd14, %rd6, %rd9;
	ld.global.f32 	%f5, [%rd14];
	ld.global.f32 	%f6, [%rd14+4];
	ld.global.f32 	%f7, [%rd14+8];
	ld.global.f32 	%f8, [%rd14+12];
	ld.global.u16 	%r16, [%rd10+2];
	shl.b32 	%r17, %r16, 16;
	or.b32  	%r1, %r17, %r10;
	ld.global.u16 	%r18, [%rd10+6];
	shl.b32 	%r19, %r18, 16;
	or.b32  	%r2, %r19, %r11;
	ld.global.u16 	%r20, [%rd10+10];
	shl.b32 	%r21, %r20, 16;
	or.b32  	%r3, %r21, %r12;
	ld.global.u16 	%r22, [%rd10+14];
	shl.b32 	%r23, %r22, 16;
	or.b32  	%r4, %r23, %r13;
	ld.global.u16 	%r24, [%rd13+2];
	shl.b32 	%r25, %r24, 16;
	or.b32  	%r5, %r25, %r14;
	ld.global.u16 	%r26, [%rd13+6];
	shl.b32 	%r27, %r26, 16;
	or.b32  	%r6, %r27, %r15;
	// begin inline asm
	mma.sync.aligned.m16n8k16.row.col.f32.f16.f16.f32 {%f1, %f2, %f3, %f4}, {%r1, %r2, %r3, %r4}, {%r5, %r6}, {%f5, %f6, %f7, %f8};

	// end inline asm
	cvta.to.global.u64 	%rd15, %rd4;
	add.s64 	%rd16, %rd15, %rd9;
	st.global.f32 	[%rd16], %f1;
	st.global.f32 	[%rd16+4], %f2;
	st.global.f32 	[%rd16+8], %f3;
	st.global.f32 	[%rd16+12], %f4;
	ret;

}


// ===== COMPILED SASS (sm_100) =====

	.target	sm_100

	.elftype	@"ET_EXEC"


//--------------------- .note.nv.tkinfo           --------------------------
	.section	.note.nv.tkinfo,"",@"SHT_NOTE"
	.sectionflags	@"SHF_NOTE_NV_TKINFO"
	.tkinfo
        /*0018*/ 	.word	0x00000002
        /*0030*/ 	.string	""
        /*0030*/ 	.string	"ptxas"
        /*0030*/ 	.string	"Cuda compilation tools, release 13.0, V13.0.88"
        /*0030*/ 	.string	"Build cuda_13.0.r13.0/compiler.36424714_0"
        /*0030*/ 	.string	"-arch sm_100 -m 64 "



//--------------------- .note.nv.cuinfo           --------------------------
	.section	.note.nv.cuinfo,"",@"SHT_NOTE"
	.sectionflags	@"SHF_NOTE_NV_CUINFO"
        /*0018*/ 	.short	0x0002
        /*001a*/ 	.short	0x0064
        /*001c*/ 	.short	0x0082
	.zero		2


//--------------------- .nv.info                  --------------------------
	.section	.nv.info,"",@"SHT_CUDA_INFO"
	.align	4


	//----- nvinfo : EIATTR_REGCOUNT
	.align		4
        /*0000*/ 	.byte	0x04, 0x2f
        /*0002*/ 	.short	(.L_1 - .L_0)
	.align		4
.L_0:
        /*0004*/ 	.word	index@(_Z6tc_mmaP6__halfS0_PfS1_)
        /*0008*/ 	.word	0x00000018


	//----- nvinfo : EIATTR_FRAME_SIZE
	.align		4
.L_1:
        /*000c*/ 	.byte	0x04, 0x11
        /*000e*/ 	.short	(.L_3 - .L_2)
	.align		4
.L_2:
        /*0010*/ 	.word	index@(_Z6tc_mmaP6__halfS0_PfS1_)
        /*0014*/ 	.word	0x00000000


	//----- nvinfo : EIATTR_MIN_STACK_SIZE
	.align		4
.L_3:
        /*0018*/ 	.byte	0x04, 0x12
        /*001a*/ 	.short	(.L_5 - .L_4)
	.align		4
.L_4:
        /*001c*/ 	.word	index@(_Z6tc_mmaP6__halfS0_PfS1_)
        /*0020*/ 	.word	0x00000000
.L_5:


//--------------------- .nv.compat                --------------------------
	.section	.nv.compat,"",@"SHT_CUDA_COMPAT_INFO"
	.align	4
        /*0000*/ 	.byte	0x02, 0x09, 0x00, 0x00, 0x02, 0x02, 0x01, 0x00, 0x02, 0x05, 0x05, 0x00, 0x03, 0x07, 0x01, 0x01
        /*0010*/ 	.byte	0x02, 0x03, 0x00, 0x00, 0x02, 0x06, 0x01, 0x00, 0x04, 0x0b, 0x08, 0x00, 0x09, 0x00, 0x00, 0x00
        /*0020*/ 	.byte	0x00, 0x00, 0x00, 0x00


//--------------------- .nv.info._Z6tc_mmaP6__halfS0_PfS1_ --------------------------
	.section	.nv.info._Z6tc_mmaP6__halfS0_PfS1_,"",@"SHT_CUDA_INFO"
	.sectionflags	@""
	.align	4


	//----- nvinfo : EIATTR_CUDA_API_VERSION
	.align		4
        /*0000*/ 	.byte	0x04, 0x37
        /*0002*/ 	.short	(.L_7 - .L_6)
.L_6:
        /*0004*/ 	.word	0x00000082


	//----- nvinfo : EIATTR_KPARAM_INFO
	.align		4
.L_7:
        /*0008*/ 	.byte	0x04, 0x17
        /*000a*/ 	.short	(.L_9 - .L_8)
.L_8:
        /*000c*/ 	.word	0x00000000
        /*0010*/ 	.short	0x0003
        /*0012*/ 	.short	0x0018
        /*0014*/ 	.byte	0x00, 0xf5, 0x21, 0x00


	//----- nvinfo : EIATTR_KPARAM_INFO
	.align		4
.L_9:
        /*0018*/ 	.byte	0x04, 0x17
        /*001a*/ 	.short	(.L_11 - .L_10)
.L_10:
        /*001c*/ 	.word	0x00000000
        /*0020*/ 	.short	0x0002
        /*0022*/ 	.short	0x0010
        /*0024*/ 	.byte	0x00, 0xf5, 0x21, 0x00


	//----- nvinfo : EIATTR_KPARAM_INFO
	.align		4
.L_11:
        /*0028*/ 	.byte	0x04, 0x17
        /*002a*/ 	.short	(.L_13 - .L_12)
.L_12:
        /*002c*/ 	.word	0x00000000
        /*0030*/ 	.short	0x0001
        /*0032*/ 	.short	0x0008
        /*0034*/ 	.byte	0x00, 0xf5, 0x21, 0x00


	//----- nvinfo : EIATTR_KPARAM_INFO
	.align		4
.L_13:
        /*0038*/ 	.byte	0x04, 0x17
        /*003a*/ 	.short	(.L_15 - .L_14)
.L_14:
        /*003c*/ 	.word	0x00000000
        /*0040*/ 	.short	0x0000
        /*0042*/ 	.short	0x0000
        /*0044*/ 	.byte	0x00, 0xf5, 0x21, 0x00


	//----- nvinfo : EIATTR_SPARSE_MMA_MASK
	.align		4
.L_15:
        /*0048*/ 	.byte	0x03, 0x50
        /*004a*/ 	.short	0x0000


	//----- nvinfo : EIATTR_MAXREG_COUNT
	.align		4
        /*004c*/ 	.byte	0x03, 0x1b
        /*004e*/ 	.short	0x00ff


	//----- nvinfo : EIATTR_MERCURY_ISA_VERSION
	.align		4
        /*0050*/ 	.byte	0x03, 0x5f
        /*0052*/ 	.short	0x0101


	//----- nvinfo : EIATTR_VRC_CTA_INIT_COUNT
	.align		4
        /*0054*/ 	.byte	0x02, 0x4a
	.zero		1
	.zero		1


	//----- nvinfo : EIATTR_EXIT_INSTR_OFFSETS
	.align		4
        /*0058*/ 	.byte	0x04, 0x1c
        /*005a*/ 	.short	(.L_17 - .L_16)


	//   ....[0]....
.L_16:
        /*005c*/ 	.word	0x000002c0


	//----- nvinfo : EIATTR_CBANK_PARAM_SIZE
	.align		4
.L_17:
        /*0060*/ 	.byte	0x03, 0x19
        /*0062*/ 	.short	0x0020


	//----- nvinfo : EIATTR_PARAM_CBANK
	.align		4
        /*0064*/ 	.byte	0x04, 0x0a
        /*0066*/ 	.short	(.L_19 - .L_18)
	.align		4
.L_18:
        /*0068*/ 	.word	index@(.nv.constant0._Z6tc_mmaP6__halfS0_PfS1_)
        /*006c*/ 	.short	0x0380
        /*006e*/ 	.short	0x0020


	//----- nvinfo : EIATTR_SW_WAR
	.align		4
.L_19:
        /*0070*/ 	.byte	0x04, 0x36
        /*0072*/ 	.short	(.L_21 - .L_20)
.L_20:
        /*0074*/ 	.word	0x00000008
.L_21:


//--------------------- .nv.callgraph             --------------------------
	.section	.nv.callgraph,"",@"SHT_CUDA_CALLGRAPH"
	.align	4
	.sectionentsize	8
	.align		4
        /*0000*/ 	.word	0x00000000
	.align		4
        /*0004*/ 	.word	0xffffffff
	.align		4
        /*0008*/ 	.word	0x00000000
	.align		4
        /*000c*/ 	.word	0xfffffffe
	.align		4
        /*0010*/ 	.word	0x00000000
	.align		4
        /*0014*/ 	.word	0xfffffffd
	.align		4
        /*0018*/ 	.word	0x00000000
	.align		4
        /*001c*/ 	.word	0xfffffffc


//--------------------- .text._Z6tc_mmaP6__halfS0_PfS1_ --------------------------
	.section	.text._Z6tc_mmaP6__halfS0_PfS1_,"ax",@progbits
	.align	128
        .global         _Z6tc_mmaP6__halfS0_PfS1_
        .type           _Z6tc_mmaP6__halfS0_PfS1_,@function
        .size           _Z6tc_mmaP6__halfS0_PfS1_,(.L_x_1 - _Z6tc_mmaP6__halfS0_PfS1_)
        .other          _Z6tc_mmaP6__halfS0_PfS1_,@"STO_CUDA_ENTRY STV_DEFAULT"
_Z6tc_mmaP6__halfS0_PfS1_:
.text._Z6tc_mmaP6__halfS0_PfS1_:
[----:B------:R-:W-:Y:S01]  /*0000*/  LDC R1, c[0x0][0x37c] ;  /* 0x0000df00ff017b82 */ /* 0x000fe20000000800 */
[----:B------:R-:W0:Y:S01]  /*0010*/  S2R R2, SR_TID.X ;  /* 0x0000000000027919 */ /* 0x000e220000002100 */
[----:B------:R-:W1:Y:S01]  /*0020*/  LDCU.128 UR8, c[0x0][0x380] ;  /* 0x00007000ff0877ac */ /* 0x000e620008000c00 */
[----:B------:R-:W2:Y:S01]  /*0030*/  LDCU.128 UR12, c[0x0][0x390] ;  /* 0x00007200ff0c77ac */ /* 0x000ea20008000c00 */
[----:B------:R-:W3:Y:S01]  /*0040*/  LDCU.64 UR4, c[0x0][0x358] ;  /* 0x00006b00ff0477ac */ /* 0x000ee20008000a00 */
[C---:B0-----:R-:W-:Y:S02]  /*0050*/  IMAD.SHL.U32 R0, R2.reuse, 0x8, RZ ;  /* 0x0000000802007824 */ /* 0x041fe400078e00ff */
[----:B------:R-:W-:-:S03]  /*0060*/  IMAD.SHL.U32 R2, R2, 0x10, RZ ;  /* 0x0000001002027824 */ /* 0x000fc600078e00ff */
[----:B------:R-:W-:Y:S02]  /*0070*/  LOP3.LUT R6, R0, 0xf8, RZ, 0xc0, !PT ;  /* 0x000000f800067812 */ /* 0x000fe400078ec0ff */
[----:B------:R-:W-:Y:S02]  /*0080*/  LOP3.LUT R0, R2, 0x1f0, RZ, 0xc0, !PT ;  /* 0x000001f002007812 */ /* 0x000fe400078ec0ff */
[----:B-1----:R-:W-:Y:S02]  /*0090*/  IADD3 R6, P1, PT, R6, UR10, RZ ;  /* 0x0000000a06067c10 */ /* 0x002fe4000ff3e0ff */
[----:B------:R-:W-:-:S03]  /*00a0*/  IADD3 R14, P0, PT, R0, UR8, RZ ;  /* 0x00000008000e7c10 */ /* 0x000fc6000ff1e0ff */
[----:B------:R-:W-:Y:S01]  /*00b0*/  IMAD.X R7, RZ, RZ, UR11, P1 ;  /* 0x0000000bff077e24 */ /* 0x000fe200088e06ff */
[----:B------:R-:W-:Y:S02]  /*00c0*/  IADD3.X R15, PT, PT, RZ, UR9, RZ, P0, !PT ;  /* 0x00000009ff0f7c10 */ /* 0x000fe400087fe4ff */
[----:B--2---:R-:W-:Y:S02]  /*00d0*/  IADD3 R2, P0, PT, R0, UR12, RZ ;  /* 0x0000000c00027c10 */ /* 0x004fe4000ff1e0ff */
[----:B---3--:R-:W2:Y:S04]  /*00e0*/  LDG.E.U16 R12, desc[UR4][R6.64] ;  /* 0x00000004060c7981 */ /* 0x008ea8000c1e1500 */
[----:B------:R-:W2:Y:S01]  /*00f0*/  LDG.E.U16 R21, desc[UR4][R6.64+0x2] ;  /* 0x0000020406157981 */ /* 0x000ea2000c1e1500 */
[----:B------:R-:W-:-:S03]  /*0100*/  IMAD.X R3, RZ, RZ, UR13, P0 ;  /* 0x0000000dff037e24 */ /* 0x000fc600080e06ff */
[----:B------:R-:W3:Y:S04]  /*0110*/  LDG.E.U16 R13, desc[UR4][R6.64+0x4] ;  /* 0x00000404060d7981 */ /* 0x000ee8000c1e1500 */
[----:B------:R-:W3:Y:S04]  /*0120*/  LDG.E.U16 R20, desc[UR4][R6.64+0x6] ;  /* 0x0000060406147981 */ /* 0x000ee8000c1e1500 */
[----:B------:R-:W4:Y:S04]  /*0130*/  LDG.E.U16 R8, desc[UR4][R14.64] ;  /* 0x000000040e087981 */ /* 0x000f28000c1e1500 */
[----:B------:R-:W4:Y:S04]  /*0140*/  LDG.E.U16 R17, desc[UR4][R14.64+0x2] ;  /* 0x000002040e117981 */ /* 0x000f28000c1e1500 */
[----:B------:R-:W5:Y:S04]  /*0150*/  LDG.E.U16 R9, desc[UR4][R14.64+0x4] ;  /* 0x000004040e097981 */ /* 0x000f68000c1e1500 */
[----:B------:R-:W5:Y:S04]  /*0160*/  LDG.E.U16 R16, desc[UR4][R14.64+0x6] ;  /* 0x000006040e107981 */ /* 0x000f68000c1e1500 */
[----:B------:R-:W5:Y:S04]  /*0170*/  LDG.E.U16 R10, desc[UR4][R14.64+0x8] ;  /* 0x000008040e0a7981 */ /* 0x000f68000c1e1500 */
[----:B------:R-:W5:Y:S04]  /*0180*/  LDG.E.U16 R19, desc[UR4][R14.64+0xa] ;  /* 0x00000a040e137981 */ /* 0x000f68000c1e1500 */
[----:B------:R-:W5:Y:S04]  /*0190*/  LDG.E.U16 R11, desc[UR4][R14.64+0xc] ;  /* 0x00000c040e0b7981 */ /* 0x000f68000c1e1500 */
[----:B------:R-:W5:Y:S04]  /*01a0*/  LDG.E.U16 R18, desc[UR4][R14.64+0xe] ;  /* 0x00000e040e127981 */ /* 0x000f68000c1e1500 */
[----:B------:R-:W5:Y:S04]  /*01b0*/  LDG.E R4, desc[UR4][R2.64] ;  /* 0x0000000402047981 */ /* 0x000f68000c1e1900 */
[----:B------:R-:W5:Y:S04]  /*01c0*/  LDG.E R5, desc[UR4][R2.64+0x4] ;  /* 0x0000040402057981 */ /* 0x000f68000c1e1900 */
[----:B------:R-:W5:Y:S04]  /*01d0*/  LDG.E R6, desc[UR4][R2.64+0x8] ;  /* 0x0000080402067981 */ /* 0x000f68000c1e1900 */
[----:B------:R-:W5:Y:S01]  /*01e0*/  LDG.E R7, desc[UR4][R2.64+0xc] ;  /* 0x00000c0402077981 */ /* 0x000f62000c1e1900 */
[----:B--2---:R-:W-:Y:S01]  /*01f0*/  IMAD R12, R21, 0x10000, R12 ;  /* 0x00010000150c7824 */ /* 0x004fe200078e020c */
[----:B---3--:R-:W-:Y:S01]  /*0200*/  LEA R13, R20, R13, 0x10 ;  /* 0x0000000d140d7211 */ /* 0x008fe200078e80ff */
[----:B----4-:R-:W-:-:S02]  /*0210*/  IMAD R8, R17, 0x10000, R8 ;  /* 0x0001000011087824 */ /* 0x010fc400078e0208 */
[----:B-----5:R-:W-:Y:S01]  /*0220*/  IMAD R9, R16, 0x10000, R9 ;  /* 0x0001000010097824 */ /* 0x020fe200078e0209 */
[----:B------:R-:W-:Y:S01]  /*0230*/  LEA R10, R19, R10, 0x10 ;  /* 0x0000000a130a7211 */ /* 0x000fe200078e80ff */
[----:B------:R-:W-:-:S07]  /*0240*/  IMAD R11, R18, 0x10000, R11 ;  /* 0x00010000120b7824 */ /* 0x000fce00078e020b */
[----:B------:R-:W-:Y:S01]  /*0250*/  HMMA.16816.F32 R8, R8, R12, R4 ;  /* 0x0000000c0808723c */ /* 0x000fe20000001804 */
[----:B------:R-:W-:-:S04]  /*0260*/  IADD3 R4, P0, PT, R0, UR14, RZ ;  /* 0x0000000e00047c10 */ /* 0x000fc8000ff1e0ff */
[----:B------:R-:W-:-:S14]  /*0270*/  IADD3.X R5, PT, PT, RZ, UR15, RZ, P0, !PT ;  /* 0x0000000fff057c10 */ /* 0x000fdc00087fe4ff */
[----:B------:R-:W-:Y:S04]  /*0280*/  STG.E desc[UR4][R4.64], R8 ;  /* 0x0000000804007986 */ /* 0x000fe8000c101904 */
[----:B------:R-:W-:Y:S04]  /*0290*/  STG.E desc[UR4][R4.64+0x4], R9 ;  /* 0x0000040904007986 */ /* 0x000fe8000c101904 */
[----:B------:R-:W-:Y:S04]  /*02a0*/  STG.E desc[UR4][R4.64+0x8], R10 ;  /* 0x0000080a04007986 */ /* 0x000fe8000c101904 */
[----:B------:R-:W-:Y:S01]  /*02b0*/  STG.E desc[UR4][R4.64+0xc], R11 ;  /* 0x00000c0b04007986 */ /* 0x000fe2000c101904 */
[----:B------:R-:W-:Y:S05]  /*02c0*/  EXIT ;  /* 0x000000000000794d */ /* 0x000fea0003800000 */
.L_x_0:
[----:B------:R-:W-:-:S00]  /*02d0*/  BRA `(.L_x_0) ;  /* 0xfffffffc00fc7947 */ /* 0x000fc0000383ffff */
[----:B------:R-:W-:-:S00]  /*02e0*/  NOP ;  /* 0x0000000000007918 */ /* 0x000fc00000000000 */
        /* <DEDUP_REMOVED lines=9> */
.L_x_1:


//--------------------- .nv.shared.reserved.0     --------------------------
	.section	.nv.shared.reserved.0,"aw",@nobits
	.weak		__nv_reservedSMEM_offset_0_alias
	.size		__nv_reservedSMEM_offset_0_alias, 0, 64
	.other		__nv_reservedSMEM_offset_0_alias,@"STO_CUDA_RESERVED_SHARED STV_DEFAULT"
__nv_reservedSMEM_offset_0_alias:
	.zero		0
	.zero		64


//--------------------- .nv.constant0._Z6tc_mmaP6__halfS0_PfS1_ --------------------------
	.section	.nv.constant0._Z6tc_mmaP6__halfS0_PfS1_,"a",@progbits
	.sectionflags	@""
	.align	4
.nv.constant0._Z6tc_mmaP6__halfS0_PfS1_:
	.zero		928


//--------------------- SYMBOLS --------------------------

	.type		.nv.reservedSmem.offset0,@object
	.size		.nv.reservedSmem.offset0,0x4
